//
// Generated by NVIDIA NVVM Compiler
//
// Compiler Build ID: CL-36424714
// Cuda compilation tools, release 13.0, V13.0.88
// Based on NVVM 20.0.0
//

.version 9.0
.target sm_100
.address_size 64

	// .globl	_Z7mostra1v
.extern .func  (.param .b32 func_retval0) vprintf
(
	.param .b64 vprintf_param_0,
	.param .b64 vprintf_param_1
)
;
.global .align 1 .b8 $str[39] = {10, 32, 71, 80, 85, 32, 45, 32, 116, 104, 114, 101, 97, 100, 32, 110, 117, 109, 101, 114, 111, 32, 61, 32, 37, 100, 32, 32, 102, 111, 105, 32, 99, 114, 105, 97, 100, 97};

.visible .entry _Z7mostra1v()
{
	.local .align 8 .b8 	__local_depot0[8];
	.reg .b64 	%SP;
	.reg .b64 	%SPL;
	.reg .b32 	%r<4>;
	.reg .b64 	%rd<5>;

	mov.u64 	%SPL, __local_depot0;
	cvta.local.u64 	%SP, %SPL;
	add.u64 	%rd1, %SP, 0;
	add.u64 	%rd2, %SPL, 0;
	mov.u32 	%r1, %tid.x;
	st.local.u32 	[%rd2], %r1;
	mov.u64 	%rd3, $str;
	cvta.global.u64 	%rd4, %rd3;
	{ // callseq 0, 0
	.param .b64 param0;
	st.param.b64 	[param0], %rd4;
	.param .b64 param1;
	st.param.b64 	[param1], %rd1;
	.param .b32 retval0;
	call.uni (retval0), 
	vprintf, 
	(
	param0, 
	param1
	);
	ld.param.b32 	%r2, [retval0];
	} // callseq 0
	ret;

}


// ===== COMPILED SASS (sm_100) =====

	.target	sm_100

	.elftype	@"ET_EXEC"


//--------------------- .note.nv.tkinfo           --------------------------
	.section	.note.nv.tkinfo,"",@"SHT_NOTE"
	.sectionflags	@"SHF_NOTE_NV_TKINFO"
	.tkinfo
        /*0018*/ 	.word	0x00000002
        /*0030*/ 	.string	""
        /*0030*/ 	.string	"ptxas"
        /*0030*/ 	.string	"Cuda compilation tools, release 13.0, V13.0.88"
        /*0030*/ 	.string	"Build cuda_13.0.r13.0/compiler.36424714_0"
        /*0030*/ 	.string	"-arch sm_100 -m 64 "



//--------------------- .note.nv.cuinfo           --------------------------
	.section	.note.nv.cuinfo,"",@"SHT_NOTE"
	.sectionflags	@"SHF_NOTE_NV_CUINFO"
        /*0018*/ 	.short	0x0002
        /*001a*/ 	.short	0x0064
        /*001c*/ 	.short	0x0082
	.zero		2


//--------------------- .nv.info                  --------------------------
	.section	.nv.info,"",@"SHT_CUDA_INFO"
	.align	4


	//----- nvinfo : EIATTR_REGCOUNT
	.align		4
        /*0000*/ 	.byte	0x04, 0x2f
        /*0002*/ 	.short	(.L_2 - .L_1)
	.align		4
.L_1:
        /*0004*/ 	.word	index@(_Z7mostra1v)
        /*0008*/ 	.word	0x00000018


	//----- nvinfo : EIATTR_FRAME_SIZE
	.align		4
.L_2:
        /*000c*/ 	.byte	0x04, 0x11
        /*000e*/ 	.short	(.L_4 - .L_3)
	.align		4
.L_3:
        /*0010*/ 	.word	index@(_Z7mostra1v)
        /*0014*/ 	.word	0x00000008


	//----- nvinfo : EIATTR_MIN_STACK_SIZE
	.align		4
.L_4:
        /*0018*/ 	.byte	0x04, 0x12
        /*001a*/ 	.short	(.L_6 - .L_5)
	.align		4
.L_5:
        /*001c*/ 	.word	index@(_Z7mostra1v)
        /*0020*/ 	.word	0x00000008
.L_6:


//--------------------- .nv.compat                --------------------------
	.section	.nv.compat,"",@"SHT_CUDA_COMPAT_INFO"
	.align	4
        /*0000*/ 	.byte	0x02, 0x09, 0x00, 0x00, 0x02, 0x02, 0x01, 0x00, 0x02, 0x05, 0x05, 0x00, 0x03, 0x07, 0x01, 0x01
        /*0010*/ 	.byte	0x02, 0x03, 0x00, 0x00, 0x02, 0x06, 0x01, 0x00, 0x04, 0x0b, 0x08, 0x00, 0x09, 0x00, 0x00, 0x00
        /*0020*/ 	.byte	0x00, 0x00, 0x00, 0x00


//--------------------- .nv.info._Z7mostra1v      --------------------------
	.section	.nv.info._Z7mostra1v,"",@"SHT_CUDA_INFO"
	.sectionflags	@""
	.align	4


	//----- nvinfo : EIATTR_CUDA_API_VERSION
	.align		4
        /*0000*/ 	.byte	0x04, 0x37
        /*0002*/ 	.short	(.L_8 - .L_7)
.L_7:
        /*0004*/ 	.word	0x00000082


	//----- nvinfo : EIATTR_SPARSE_MMA_MASK
	.align		4
.L_8:
        /*0008*/ 	.byte	0x03, 0x50
        /*000a*/ 	.short	0x0000


	//----- nvinfo : EIATTR_MAXREG_COUNT
	.align		4
        /*000c*/ 	.byte	0x03, 0x1b
        /*000e*/ 	.short	0x00ff


	//----- nvinfo : EIATTR_EXTERNS
	.align		4
        /*0010*/ 	.byte	0x04, 0x0f
        /*0012*/ 	.short	(.L_10 - .L_9)


	//   ....[0]....
	.align		4
.L_9:
        /*0014*/ 	.word	index@(vprintf)


	//----- nvinfo : EIATTR_MERCURY_ISA_VERSION
	.align		4
.L_10:
        /*0018*/ 	.byte	0x03, 0x5f
        /*001a*/ 	.short	0x0101


	//----- nvinfo : EIATTR_VRC_CTA_INIT_COUNT
	.align		4
        /*001c*/ 	.byte	0x02, 0x4a
	.zero		1
	.zero		1


	//----- nvinfo : EIATTR_SYSCALL_OFFSETS
	.align		4
        /*0020*/ 	.byte	0x04, 0x46
        /*0022*/ 	.short	(.L_12 - .L_11)


	//   ....[0]....
.L_11:
        /*0024*/ 	.word	0x000000e0


	//----- nvinfo : EIATTR_EXIT_INSTR_OFFSETS
	.align		4
.L_12:
        /*0028*/ 	.byte	0x04, 0x1c
        /*002a*/ 	.short	(.L_14 - .L_13)


	//   ....[0]....
.L_13:
        /*002c*/ 	.word	0x000000f0


	//----- nvinfo : EIATTR_SW_WAR
	.align		4
.L_14:
        /*0030*/ 	.byte	0x04, 0x36
        /*0032*/ 	.short	(.L_16 - .L_15)
.L_15:
        /*0034*/ 	.word	0x00000008
.L_16:


//--------------------- .nv.callgraph             --------------------------
	.section	.nv.callgraph,"",@"SHT_CUDA_CALLGRAPH"
	.align	4
	.sectionentsize	8
	.align		4
        /*0000*/ 	.word	0x00000000
	.align		4
        /*0004*/ 	.word	0xffffffff
	.align		4
        /*0008*/ 	.word	index@(_Z7mostra1v)
	.align		4
        /*000c*/ 	.word	index@(vprintf)
	.align		4
        /*0010*/ 	.word	0x00000000
	.align		4
        /*0014*/ 	.word	0xfffffffe
	.align		4
        /*0018*/ 	.word	0x00000000
	.align		4
        /*001c*/ 	.word	0xfffffffd
	.align		4
        /*0020*/ 	.word	0x00000000
	.align		4
        /*0024*/ 	.word	0xfffffffc


//--------------------- .nv.constant4             --------------------------
	.section	.nv.constant4,"a",@progbits
	.align	8
	.align		8
.nv.constant4:
        /*0000*/ 	.dword	vprintf
	.align		8
        /*0008*/ 	.dword	$str


//--------------------- .text._Z7mostra1v         --------------------------
	.section	.text._Z7mostra1v,"ax",@progbits
	.align	128
        .global         _Z7mostra1v
        .type           _Z7mostra1v,@function
        .size           _Z7mostra1v,(.L_x_2 - _Z7mostra1v)
        .other          _Z7mostra1v,@"STO_CUDA_ENTRY STV_DEFAULT"
_Z7mostra1v:
.text._Z7mostra1v:
[----:B------:R-:W0:Y:S01]  /*0000*/  LDC R1, c[0x0][0x37c] ;  /* 0x0000df00ff017b82 */ /* 0x000e220000000800 */
[----:B------:R-:W1:Y:S01]  /*0010*/  S2R R8, SR_TID.X ;  /* 0x0000000000087919 */ /* 0x000e620000002100 */
[----:B0-----:R-:W-:Y:S01]  /*0020*/  VIADD R1, R1, 0xfffffff8 ;  /* 0xfffffff801017836 */ /* 0x001fe20000000000 */
[----:B------:R-:W-:Y:S01]  /*0030*/  MOV R0, 0x0 ;  /* 0x0000000000007802 */ /* 0x000fe20000000f00 */
[----:B------:R-:W0:Y:S04]  /*0040*/  LDCU UR4, c[0x0][0x2f8] ;  /* 0x00005f00ff0477ac */ /* 0x000e280008000800 */
[----:B------:R2:W3:Y:S01]  /*0050*/  LDC.64 R2, c[0x4][R0] ;  /* 0x0100000000027b82 */ /* 0x0004e20000000a00 */
[----:B------:R-:W4:Y:S01]  /*0060*/  LDCU.64 UR6, c[0x4][0x8] ;  /* 0x01000100ff0677ac */ /* 0x000f220008000a00 */
[----:B------:R-:W5:Y:S01]  /*0070*/  LDCU UR5, c[0x0][0x2fc] ;  /* 0x00005f80ff0577ac */ /* 0x000f620008000800 */
[----:B0-----:R-:W-:Y:S01]  /*0080*/  IADD3 R6, P0, PT, R1, UR4, RZ ;  /* 0x0000000401067c10 */ /* 0x001fe2000ff1e0ff */
[----:B----4-:R-:W-:Y:S01]  /*0090*/  IMAD.U32 R4, RZ, RZ, UR6 ;  /* 0x00000006ff047e24 */ /* 0x010fe2000f8e00ff */
[----:B------:R-:W-:-:S03]  /*00a0*/  MOV R5, UR7 ;  /* 0x0000000700057c02 */ /* 0x000fc60008000f00 */
[----:B-----5:R-:W-:Y:S01]  /*00b0*/  IMAD.X R7, RZ, RZ, UR5, P0 ;  /* 0x00000005ff077e24 */ /* 0x020fe200080e06ff */
[----:B-1----:R2:W-:Y:S07]  /*00c0*/  STL [R1], R8 ;  /* 0x0000000801007387 */ /* 0x0025ee0000100800 */
[----:B------:R-:W-:-:S07]  /*00d0*/  LEPC R20, `(.L_x_0) ;  /* 0x000000001014794e */ /* 0x000fce0000000000 */
[----:B--23--:R-:W-:Y:S05]  /*00e0*/  CALL.ABS.NOINC R2 ;  /* 0x0000000002007343 */ /* 0x00cfea0003c00000 */
.L_x_0:
[----:B------:R-:W-:Y:S05]  /*00f0*/  EXIT ;  /* 0x000000000000794d */ /* 0x000fea0003800000 */
.L_x_1:
[----:B------:R-:W-:-:S00]  /*0100*/  BRA `(.L_x_1) ;  /* 0xfffffffc00fc7947 */ /* 0x000fc0000383ffff */
[----:B------:R-:W-:-:S00]  /*0110*/  NOP ;  /* 0x0000000000007918 */ /* 0x000fc00000000000 */
        /* <DEDUP_REMOVED lines=14> */
.L_x_2:


//--------------------- .nv.global.init           --------------------------
	.section	.nv.global.init,"aw",@progbits
.nv.global.init:
	.type		$str,@object
	.size		$str,(.L_0 - $str)
$str:
        /*0000*/ 	.byte	0x0a, 0x20, 0x47, 0x50, 0x55, 0x20, 0x2d, 0x20, 0x74, 0x68, 0x72, 0x65, 0x61, 0x64, 0x20, 0x6e
        /*0010*/ 	.byte	0x75, 0x6d, 0x65, 0x72, 0x6f, 0x20, 0x3d, 0x20, 0x25, 0x64, 0x20, 0x20, 0x66, 0x6f, 0x69, 0x20
        /*0020*/ 	.byte	0x63, 0x72, 0x69, 0x61, 0x64, 0x61, 0x00
.L_0:


//--------------------- .nv.shared.reserved.0     --------------------------
	.section	.nv.shared.reserved.0,"aw",@nobits
	.weak		__nv_reservedSMEM_offset_0_alias
	.size		__nv_reservedSMEM_offset_0_alias, 0, 64
	.other		__nv_reservedSMEM_offset_0_alias,@"STO_CUDA_RESERVED_SHARED STV_DEFAULT"
__nv_reservedSMEM_offset_0_alias:
	.zero		0
	.zero		64


//--------------------- .nv.constant0._Z7mostra1v --------------------------
	.section	.nv.constant0._Z7mostra1v,"a",@progbits
	.sectionflags	@""
	.align	4
.nv.constant0._Z7mostra1v:
	.zero		896


//--------------------- SYMBOLS --------------------------

	.type		.nv.reservedSmem.offset0,@object
	.size		.nv.reservedSmem.offset0,0x4
	.type		vprintf,@function
